	.headerflags	@"EF_CUDA_TEXMODE_UNIFIED EF_CUDA_64BIT_ADDRESS EF_CUDA_ACCELERATORS EF_CUDA_SM90 EF_CUDA_VIRTUAL_SM(EF_CUDA_SM90)"
	.elftype	@"ET_EXEC"


//--------------------- .nv.info                  --------------------------
	.section	.nv.info,"",@"SHT_CUDA_INFO"
	.align	4


	//----- nvinfo : EIATTR_REGCOUNT
	.align		4
        /*0000*/ 	.byte	0x04, 0x2f
        /*0002*/ 	.short	(.L_3 - .L_2)
	.align		4
.L_2:
        /*0004*/ 	.word	index@(triton_poi_fused__native_batch_norm_legit_no_training_add_relu_17)
        /*0008*/ 	.word	0x00000020


	//----- nvinfo : EIATTR_MIN_STACK_SIZE
	.align		4
.L_3:
        /*000c*/ 	.byte	0x04, 0x12
        /*000e*/ 	.short	(.L_5 - .L_4)
	.align		4
.L_4:
        /*0010*/ 	.word	index@(triton_poi_fused__native_batch_norm_legit_no_training_add_relu_17)
        /*0014*/ 	.word	0x00000000


	//----- nvinfo : EIATTR_FRAME_SIZE
	.align		4
.L_5:
        /*0018*/ 	.byte	0x04, 0x11
        /*001a*/ 	.short	(.L_7 - .L_6)
	.align		4
.L_6:
        /*001c*/ 	.word	index@(triton_poi_fused__native_batch_norm_legit_no_training_add_relu_17)
        /*0020*/ 	.word	0x00000000


	//----- nvinfo : EIATTR_MIN_STACK_SIZE
	.align		4
.L_7:
        /*0024*/ 	.byte	0x04, 0x12
        /*0026*/ 	.short	(.L_9 - .L_8)
	.align		4
.L_8:
        /*0028*/ 	.word	index@(triton_poi_fused__native_batch_norm_legit_no_training_add_relu_17)
        /*002c*/ 	.word	0x00000000
.L_9:


//--------------------- .nv.info.triton_poi_fused__native_batch_norm_legit_no_training_add_relu_17 --------------------------
	.section	.nv.info.triton_poi_fused__native_batch_norm_legit_no_training_add_relu_17,"",@"SHT_CUDA_INFO"
	.sectionflags	@""
	.align	4


	//----- nvinfo : EIATTR_CUDA_API_VERSION
	.align		4
        /*0000*/ 	.byte	0x04, 0x37
        /*0002*/ 	.short	(.L_11 - .L_10)
.L_10:
        /*0004*/ 	.word	0x0000007c


	//----- nvinfo : EIATTR_KPARAM_INFO
	.align		4
.L_11:
        /*0008*/ 	.byte	0x04, 0x17
        /*000a*/ 	.short	(.L_13 - .L_12)
.L_12:
        /*000c*/ 	.word	0x00000000
        /*0010*/ 	.short	0x0009
        /*0012*/ 	.short	0x0044
        /*0014*/ 	.byte	0x00, 0xf0, 0x11, 0x00


	//----- nvinfo : EIATTR_KPARAM_INFO
	.align		4
.L_13:
        /*0018*/ 	.byte	0x04, 0x17
        /*001a*/ 	.short	(.L_15 - .L_14)
.L_14:
        /*001c*/ 	.word	0x00000000
        /*0020*/ 	.short	0x0008
        /*0022*/ 	.short	0x0040
        /*0024*/ 	.byte	0x00, 0xf0, 0x11, 0x00


	//----- nvinfo : EIATTR_KPARAM_INFO
	.align		4
.L_15:
        /*0028*/ 	.byte	0x04, 0x17
        /*002a*/ 	.short	(.L_17 - .L_16)
.L_16:
        /*002c*/ 	.word	0x00000000
        /*0030*/ 	.short	0x0007
        /*0032*/ 	.short	0x0038
        /*0034*/ 	.byte	0x00, 0xf4, 0x21, 0x00


	//----- nvinfo : EIATTR_KPARAM_INFO
	.align		4
.L_17:
        /*0038*/ 	.byte	0x04, 0x17
        /*003a*/ 	.short	(.L_19 - .L_18)
.L_18:
        /*003c*/ 	.word	0x00000000
        /*0040*/ 	.short	0x0006
        /*0042*/ 	.short	0x0030
        /*0044*/ 	.byte	0x00, 0xf4, 0x21, 0x00


	//----- nvinfo : EIATTR_KPARAM_INFO
	.align		4
.L_19:
        /*0048*/ 	.byte	0x04, 0x17
        /*004a*/ 	.short	(.L_21 - .L_20)
.L_20:
        /*004c*/ 	.word	0x00000000
        /*0050*/ 	.short	0x0005
        /*0052*/ 	.short	0x0028
        /*0054*/ 	.byte	0x00, 0xf4, 0x21, 0x00


	//----- nvinfo : EIATTR_KPARAM_INFO
	.align		4
.L_21:
        /*0058*/ 	.byte	0x04, 0x17
        /*005a*/ 	.short	(.L_23 - .L_22)
.L_22:
        /*005c*/ 	.word	0x00000000
        /*0060*/ 	.short	0x0004
        /*0062*/ 	.short	0x0020
        /*0064*/ 	.byte	0x00, 0xf4, 0x21, 0x00


	//----- nvinfo : EIATTR_KPARAM_INFO
	.align		4
.L_23:
        /*0068*/ 	.byte	0x04, 0x17
        /*006a*/ 	.short	(.L_25 - .L_24)
.L_24:
        /*006c*/ 	.word	0x00000000
        /*0070*/ 	.short	0x0003
        /*0072*/ 	.short	0x0018
        /*0074*/ 	.byte	0x00, 0xf4, 0x21, 0x00


	//----- nvinfo : EIATTR_KPARAM_INFO
	.align		4
.L_25:
        /*0078*/ 	.byte	0x04, 0x17
        /*007a*/ 	.short	(.L_27 - .L_26)
.L_26:
        /*007c*/ 	.word	0x00000000
        /*0080*/ 	.short	0x0002
        /*0082*/ 	.short	0x0010
        /*0084*/ 	.byte	0x00, 0xf4, 0x21, 0x00


	//----- nvinfo : EIATTR_KPARAM_INFO
	.align		4
.L_27:
        /*0088*/ 	.byte	0x04, 0x17
        /*008a*/ 	.short	(.L_29 - .L_28)
.L_28:
        /*008c*/ 	.word	0x00000000
        /*0090*/ 	.short	0x0001
        /*0092*/ 	.short	0x0008
        /*0094*/ 	.byte	0x00, 0xf4, 0x21, 0x00


	//----- nvinfo : EIATTR_KPARAM_INFO
	.align		4
.L_29:
        /*0098*/ 	.byte	0x04, 0x17
        /*009a*/ 	.short	(.L_31 - .L_30)
.L_30:
        /*009c*/ 	.word	0x00000000
        /*00a0*/ 	.short	0x0000
        /*00a2*/ 	.short	0x0000
        /*00a4*/ 	.byte	0x00, 0xf4, 0x21, 0x00


	//----- nvinfo : EIATTR_SPARSE_MMA_MASK
	.align		4
.L_31:
        /*00a8*/ 	.byte	0x03, 0x50
        /*00aa*/ 	.short	0x0000


	//----- nvinfo : EIATTR_MAXREG_COUNT
	.align		4
        /*00ac*/ 	.byte	0x03, 0x1b
        /*00ae*/ 	.short	0x00ff


	//----- nvinfo : EIATTR_EXIT_INSTR_OFFSETS
	.align		4
        /*00b0*/ 	.byte	0x04, 0x1c
        /*00b2*/ 	.short	(.L_33 - .L_32)


	//   ....[0]....
.L_32:
        /*00b4*/ 	.word	0x00000ce0


	//   ....[1]....
        /*00b8*/ 	.word	0x00000d30


	//----- nvinfo : EIATTR_REQNTID
	.align		4
.L_33:
        /*00bc*/ 	.byte	0x04, 0x10
        /*00be*/ 	.short	(.L_35 - .L_34)
.L_34:
        /*00c0*/ 	.word	0x00000080
        /*00c4*/ 	.word	0x00000001
        /*00c8*/ 	.word	0x00000001


	//----- nvinfo : EIATTR_CBANK_PARAM_SIZE
	.align		4
.L_35:
        /*00cc*/ 	.byte	0x03, 0x19
        /*00ce*/ 	.short	0x0048


	//----- nvinfo : EIATTR_PARAM_CBANK
	.align		4
        /*00d0*/ 	.byte	0x04, 0x0a
        /*00d2*/ 	.short	(.L_37 - .L_36)
	.align		4
.L_36:
        /*00d4*/ 	.word	index@(.nv.constant0.triton_poi_fused__native_batch_norm_legit_no_training_add_relu_17)
        /*00d8*/ 	.short	0x0210
        /*00da*/ 	.short	0x0048


	//----- nvinfo : EIATTR_SW_WAR
	.align		4
.L_37:
        /*00dc*/ 	.byte	0x04, 0x36
        /*00de*/ 	.short	(.L_39 - .L_38)
.L_38:
        /*00e0*/ 	.word	0x00000008
.L_39:


//--------------------- .nv.callgraph             --------------------------
	.section	.nv.callgraph,"",@"SHT_CUDA_CALLGRAPH"
	.align	4
	.sectionentsize	8
	.align		4
        /*0000*/ 	.word	0x00000000
	.align		4
        /*0004*/ 	.word	0xffffffff
	.align		4
        /*0008*/ 	.word	0x00000000
	.align		4
        /*000c*/ 	.word	0xfffffffe
	.align		4
        /*0010*/ 	.word	0x00000000
	.align		4
        /*0014*/ 	.word	0xfffffffd
	.align		4
        /*0018*/ 	.word	0x00000000
	.align		4
        /*001c*/ 	.word	0xfffffffc


//--------------------- .nv.constant4             --------------------------
	.section	.nv.constant4,"a",@progbits
	.align	8
	.align		8
.nv.constant4:
        /*0000*/ 	.dword	_$_str
	.align		8
        /*0008*/ 	.dword	_$_str_$_2


//--------------------- .text.triton_poi_fused__native_batch_norm_legit_no_training_add_relu_17 --------------------------
	.section	.text.triton_poi_fused__native_batch_norm_legit_no_training_add_relu_17,"ax",@progbits
	.sectionflags	@"SHF_BARRIERS=1"
	.align	128
        .global         triton_poi_fused__native_batch_norm_legit_no_training_add_relu_17
        .type           triton_poi_fused__native_batch_norm_legit_no_training_add_relu_17,@function
        .size           triton_poi_fused__native_batch_norm_legit_no_training_add_relu_17,(.L_x_1 - triton_poi_fused__native_batch_norm_legit_no_training_add_relu_17)
        .other          triton_poi_fused__native_batch_norm_legit_no_training_add_relu_17,@"STO_CUDA_ENTRY STV_DEFAULT"
triton_poi_fused__native_batch_norm_legit_no_training_add_relu_17:
.text.triton_poi_fused__native_batch_norm_legit_no_training_add_relu_17:
[----:B------:R-:W0:Y:S01]  /*0000*/  LDC R1, c[0x0][0x28] ;  /* 0x00000a00ff017b82 */ /* 0x000e220000000800 */
[----:B------:R-:W1:Y:S07]  /*0010*/  S2R R2, SR_CTAID.Y ;  /* 0x0000000000027919 */ /* 0x000e6e0000002600 */
[----:B------:R-:W2:Y:S01]  /*0020*/  LDC.64 R8, c[0x0][0x220] ;  /* 0x00008800ff087b82 */ /* 0x000ea20000000a00 */
[----:B------:R-:W-:Y:S01]  /*0030*/  IMAD.MOV.U32 R23, RZ, RZ, RZ ;  /* 0x000000ffff177224 */ /* 0x000fe200078e00ff */
[----:B------:R-:W-:Y:S01]  /*0040*/  ULDC.64 UR6, c[0x0][0x208] ;  /* 0x0000820000067ab9 */ /* 0x000fe20000000a00 */
[----:B------:R-:W3:Y:S05]  /*0050*/  S2R R3, SR_CTAID.X ;  /* 0x0000000000037919 */ /* 0x000eea0000002500 */
[----:B------:R-:W4:Y:S08]  /*0060*/  LDC.64 R16, c[0x0][0x210] ;  /* 0x00008400ff107b82 */ /* 0x000f300000000a00 */
[----:B------:R-:W5:Y:S01]  /*0070*/  LDC.64 R6, c[0x0][0x218] ;  /* 0x00008600ff067b82 */ /* 0x000f620000000a00 */
[----:B-1----:R-:W-:-:S02]  /*0080*/  SHF.R.S32.HI R0, RZ, 0x1f, R2 ;  /* 0x0000001fff007819 */ /* 0x002fc40000011402 */
[----:B------:R-:W-:Y:S02]  /*0090*/  ISETP.GE.AND P0, PT, R2, 0x200, PT ;  /* 0x000002000200780c */ /* 0x000fe40003f06270 */
[----:B------:R-:W-:-:S04]  /*00a0*/  LEA.HI R20, R0, R2, RZ, 0x7 ;  /* 0x0000000200147211 */ /* 0x000fc800078f38ff */
[----:B------:R-:W-:-:S04]  /*00b0*/  LOP3.LUT R19, R20, 0xffffff80, RZ, 0xc0, !PT ;  /* 0xffffff8014137812 */ /* 0x000fc800078ec0ff */
[----:B------:R-:W-:-:S05]  /*00c0*/  IADD3 R19, -R19, R2, RZ ;  /* 0x0000000213137210 */ /* 0x000fca0007ffe1ff */
[----:B--2---:R-:W-:-:S05]  /*00d0*/  IMAD.WIDE R8, R19, 0x4, R8 ;  /* 0x0000000413087825 */ /* 0x004fca00078e0208 */
[----:B------:R1:W2:Y:S01]  /*00e0*/  @!P0 LDG.E.EL R23, desc[UR6][R8.64] ;  /* 0x0000000608178981 */ /* 0x0002a2000c2e1900 */
[----:B---3--:R-:W-:Y:S01]  /*00f0*/  IMAD.SHL.U32 R3, R3, 0x400, RZ ;  /* 0x0000040003037824 */ /* 0x008fe200078e00ff */
[----:B------:R-:W-:Y:S01]  /*0100*/  SHF.R.S32.HI R20, RZ, 0x7, R20 ;  /* 0x00000007ff147819 */ /* 0x000fe20000011414 */
[----:B------:R-:W-:Y:S01]  /*0110*/  HFMA2.MMA R21, -RZ, RZ, 0, 0 ;  /* 0x00000000ff157435 */ /* 0x000fe200000001ff */
[----:B------:R-:W3:Y:S01]  /*0120*/  S2R R2, SR_TID.X ;  /* 0x0000000000027919 */ /* 0x000ee20000002100 */
[----:B------:R-:W-:Y:S02]  /*0130*/  IMAD.MOV.U32 R24, RZ, RZ, RZ ;  /* 0x000000ffff187224 */ /* 0x000fe400078e00ff */
[----:B-----5:R-:W-:Y:S01]  /*0140*/  IMAD.WIDE R6, R19, 0x4, R6 ;  /* 0x0000000413067825 */ /* 0x020fe200078e0206 */
[----:B-1----:R-:W-:Y:S02]  /*0150*/  CS2R R8, SRZ ;  /* 0x0000000000087805 */ /* 0x002fe4000001ff00 */
[----:B------:R-:W-:-:S04]  /*0160*/  MOV R10, RZ ;  /* 0x000000ff000a7202 */ /* 0x000fc80000000f00 */
[----:B------:R1:W5:Y:S01]  /*0170*/  @!P0 LDG.E.EL R9, desc[UR6][R6.64] ;  /* 0x0000000606098981 */ /* 0x000362000c2e1900 */
[----:B---3--:R-:W-:-:S04]  /*0180*/  SHF.L.U32 R0, R2, 0x2, RZ ;  /* 0x0000000202007819 */ /* 0x008fc800000006ff */
[----:B------:R-:W-:-:S04]  /*0190*/  LOP3.LUT R0, R0, 0x1fc, RZ, 0xc0, !PT ;  /* 0x000001fc00007812 */ /* 0x000fc800078ec0ff */
[----:B------:R-:W-:Y:S02]  /*01a0*/  LOP3.LUT R11, R3, R0, RZ, 0xfc, !PT ;  /* 0x00000000030b7212 */ /* 0x000fe400078efcff */
[----:B------:R-:W-:Y:S02]  /*01b0*/  LOP3.LUT R5, R3, 0x200, R0, 0xfe, !PT ;  /* 0x0000020003057812 */ /* 0x000fe400078efe00 */
[----:B------:R-:W-:Y:S02]  /*01c0*/  LEA R0, R20, R19, 0x11 ;  /* 0x0000001314007211 */ /* 0x000fe400078e88ff */
[----:B------:R-:W-:Y:S02]  /*01d0*/  ISETP.LT.AND P2, PT, R11, 0x400, !P0 ;  /* 0x000004000b00780c */ /* 0x000fe40004741270 */
[----:B------:R-:W-:Y:S01]  /*01e0*/  ISETP.LT.AND P1, PT, R5, 0x400, !P0 ;  /* 0x000004000500780c */ /* 0x000fe20004721270 */
[--C-:B------:R-:W-:Y:S02]  /*01f0*/  IMAD R25, R11, 0x80, R0.reuse ;  /* 0x000000800b197824 */ /* 0x100fe400078e0200 */
[----:B------:R-:W-:-:S02]  /*0200*/  IMAD R15, R5, 0x80, R0 ;  /* 0x00000080050f7824 */ /* 0x000fc400078e0200 */
[--C-:B----4-:R-:W-:Y:S01]  /*0210*/  IMAD.WIDE R12, R25, 0x4, R16.reuse ;  /* 0x00000004190c7825 */ /* 0x110fe200078e0210 */
[----:B------:R-:W-:Y:S02]  /*0220*/  IADD3 R27, R25, 0x80, RZ ;  /* 0x00000080191b7810 */ /* 0x000fe40007ffe0ff */
[----:B------:R-:W-:Y:S01]  /*0230*/  IADD3 R22, R25, 0x10100, RZ ;  /* 0x0001010019167810 */ /* 0x000fe20007ffe0ff */
[--C-:B------:R-:W-:Y:S01]  /*0240*/  IMAD.WIDE R14, R15, 0x4, R16.reuse ;  /* 0x000000040f0e7825 */ /* 0x100fe200078e0210 */
[----:B------:R-:W-:Y:S01]  /*0250*/  IADD3 R4, R25, 0x180, RZ ;  /* 0x0000018019047810 */ /* 0x000fe20007ffe0ff */
[----:B------:R-:W5:Y:S02]  /*0260*/  @P2 LDG.E.EL R21, desc[UR6][R12.64] ;  /* 0x000000060c152981 */ /* 0x000f64000c2e1900 */
[----:B------:R-:W-:Y:S02]  /*0270*/  IMAD.WIDE R26, R27, 0x4, R16 ;  /* 0x000000041b1a7825 */ /* 0x000fe400078e0210 */
[----:B------:R-:W3:Y:S02]  /*0280*/  @P1 LDG.E.EL R24, desc[UR6][R14.64] ;  /* 0x000000060e181981 */ /* 0x000ee4000c2e1900 */
[----:B------:R-:W-:-:S02]  /*0290*/  VIADD R18, R25, 0x10080 ;  /* 0x0001008019127836 */ /* 0x000fc40000000000 */
[----:B------:R4:W3:Y:S01]  /*02a0*/  @P2 LDG.E.EL R8, desc[UR6][R26.64] ;  /* 0x000000061a082981 */ /* 0x0008e2000c2e1900 */
[C---:B------:R-:W-:Y:S02]  /*02b0*/  VIADD R29, R25.reuse, 0x100 ;  /* 0x00000100191d7836 */ /* 0x040fe40000000000 */
[----:B------:R-:W-:Y:S02]  /*02c0*/  VIADD R25, R25, 0x10180 ;  /* 0x0001018019197836 */ /* 0x000fe40000000000 */
[--C-:B-1----:R-:W-:Y:S01]  /*02d0*/  IMAD.WIDE R6, R18, 0x4, R16.reuse ;  /* 0x0000000412067825 */ /* 0x102fe200078e0210 */
[----:B------:R-:W-:Y:S01]  /*02e0*/  MOV R18, RZ ;  /* 0x000000ff00127202 */ /* 0x000fe20000000f00 */
[----:B0---4-:R-:W-:Y:S02]  /*02f0*/  HFMA2.MMA R26, -RZ, RZ, 0, 0 ;  /* 0x00000000ff1a7435 */ /* 0x011fe400000001ff */
[----:B------:R-:W-:-:S04]  /*0300*/  IMAD.WIDE R14, R22, 0x4, R16 ;  /* 0x00000004160e7825 */ /* 0x000fc800078e0210 */
[--C-:B------:R-:W-:Y:S01]  /*0310*/  IMAD.WIDE R12, R4, 0x4, R16.reuse ;  /* 0x00000004040c7825 */ /* 0x100fe200078e0210 */
[----:B------:R-:W4:Y:S03]  /*0320*/  @P1 LDG.E.EL R18, desc[UR6][R14.64] ;  /* 0x000000060e121981 */ /* 0x000f26000c2e1900 */
[----:B------:R-:W-:Y:S01]  /*0330*/  IMAD.MOV.U32 R22, RZ, RZ, RZ ;  /* 0x000000ffff167224 */ /* 0x000fe200078e00ff */
[----:B------:R0:W4:Y:S01]  /*0340*/  @P2 LDG.E.EL R26, desc[UR6][R12.64] ;  /* 0x000000060c1a2981 */ /* 0x000122000c2e1900 */
[----:B------:R-:W-:-:S04]  /*0350*/  IMAD.WIDE R28, R29, 0x4, R16 ;  /* 0x000000041d1c7825 */ /* 0x000fc800078e0210 */
[----:B------:R-:W-:Y:S01]  /*0360*/  IMAD.MOV.U32 R4, RZ, RZ, RZ ;  /* 0x000000ffff047224 */ /* 0x000fe200078e00ff */
[----:B------:R1:W4:Y:S01]  /*0370*/  @P2 LDG.E.EL R10, desc[UR6][R28.64] ;  /* 0x000000061c0a2981 */ /* 0x000322000c2e1900 */
[----:B------:R-:W-:-:S03]  /*0380*/  IMAD.WIDE R16, R25, 0x4, R16 ;  /* 0x0000000419107825 */ /* 0x000fc600078e0210 */
[----:B------:R-:W4:Y:S01]  /*0390*/  @P1 LDG.E.EL R22, desc[UR6][R6.64] ;  /* 0x0000000606161981 */ /* 0x000f22000c2e1900 */
[----:B0-----:R-:W0:Y:S03]  /*03a0*/  LDC.64 R12, c[0x0][0x228] ;  /* 0x00008a00ff0c7b82 */ /* 0x001e260000000a00 */
[----:B------:R1:W4:Y:S05]  /*03b0*/  @P1 LDG.E.EL R4, desc[UR6][R16.64] ;  /* 0x0000000610041981 */ /* 0x00032a000c2e1900 */
[----:B-1----:R-:W1:Y:S01]  /*03c0*/  LDC.64 R28, c[0x0][0x230] ;  /* 0x00008c00ff1c7b82 */ /* 0x002e620000000a00 */
[----:B------:R-:W-:Y:S01]  /*03d0*/  LEA R20, R20, R19, 0x9 ;  /* 0x0000001314147211 */ /* 0x000fe200078e48ff */
[----:B------:R-:W-:-:S02]  /*03e0*/  IMAD.MOV.U32 R16, RZ, RZ, RZ ;  /* 0x000000ffff107224 */ /* 0x000fc400078e00ff */
[----:B0-----:R-:W-:-:S05]  /*03f0*/  IMAD.WIDE R12, R19, 0x4, R12 ;  /* 0x00000004130c7825 */ /* 0x001fca00078e020c */
[----:B------:R0:W4:Y:S01]  /*0400*/  @!P0 LDG.E.EL R16, desc[UR6][R12.64] ;  /* 0x000000060c108981 */ /* 0x000122000c2e1900 */
[----:B-1----:R-:W-:Y:S01]  /*0410*/  IMAD.WIDE R6, R19, 0x4, R28 ;  /* 0x0000000413067825 */ /* 0x002fe200078e021c */
[----:B------:R-:W-:Y:S01]  /*0420*/  HFMA2.MMA R19, -RZ, RZ, 0, 0 ;  /* 0x00000000ff137435 */ /* 0x000fe200000001ff */
[----:B------:R-:W1:Y:S01]  /*0430*/  LDC.64 R28, c[0x0][0x238] ;  /* 0x00008e00ff1c7b82 */ /* 0x000e620000000a00 */
[----:B------:R-:W-:-:S08]  /*0440*/  MOV R15, 0x3e800000 ;  /* 0x3e800000000f7802 */ /* 0x000fd00000000f00 */
[----:B------:R1:W4:Y:S01]  /*0450*/  @!P0 LDG.E.EL R19, desc[UR6][R6.64] ;  /* 0x0000000606138981 */ /* 0x000322000c2e1900 */
[----:B------:R-:W-:-:S05]  /*0460*/  IMAD.SHL.U32 R20, R20, 0x400, RZ ;  /* 0x0000040014147824 */ /* 0x000fca00078e00ff */
[----:B------:R-:W-:Y:S02]  /*0470*/  IADD3 R14, R20, 0x40000, RZ ;  /* 0x00040000140e7810 */ /* 0x000fe40007ffe0ff */
[----:B------:R-:W-:Y:S02]  /*0480*/  IADD3 R27, R11, R20, RZ ;  /* 0x000000140b1b7210 */ /* 0x000fe40007ffe0ff */
[----:B------:R-:W-:Y:S02]  /*0490*/  IADD3 R11, R11, R14, RZ ;  /* 0x0000000e0b0b7210 */ /* 0x000fe40007ffe0ff */
[----:B0-----:R-:W-:-:S03]  /*04a0*/  CS2R R12, SRZ ;  /* 0x00000000000c7805 */ /* 0x001fc6000001ff00 */
[----:B-1----:R-:W-:-:S04]  /*04b0*/  IMAD.WIDE R6, R11, 0x4, R28 ;  /* 0x000000040b067825 */ /* 0x002fc800078e021c */
[----:B--2---:R-:W-:-:S04]  /*04c0*/  FADD R25, R23, 9.9999997473787516356e-06 ;  /* 0x3727c5ac17197421 */ /* 0x004fc80000000000 */
[----:B------:R-:W0:Y:S02]  /*04d0*/  MUFU.SQRT R23, R25 ;  /* 0x0000001900177308 */ /* 0x000e240000002000 */
[C---:B0-----:R-:W-:Y:S02]  /*04e0*/  FSETP.GT.AND P3, PT, R23.reuse, 8.50705917302346158658e+37, PT ;  /* 0x7e8000001700780b */ /* 0x041fe40003f64000 */
[----:B------:R-:W-:-:S11]  /*04f0*/  FSETP.GEU.AND P4, PT, R23, 1.175494350822287508e-38, PT ;  /* 0x008000001700780b */ /* 0x000fd60003f8e000 */
[----:B------:R-:W-:-:S04]  /*0500*/  @P3 FMUL R23, R23, 0.25 ;  /* 0x3e80000017173820 */ /* 0x000fc80000400000 */
[----:B------:R-:W-:-:S06]  /*0510*/  @!P4 FMUL R23, R23, 16777216 ;  /* 0x4b8000001717c820 */ /* 0x000fcc0000400000 */
[----:B------:R-:W0:Y:S01]  /*0520*/  MUFU.RCP R23, R23 ;  /* 0x0000001700177308 */ /* 0x000e220000001000 */
[----:B------:R-:W-:Y:S01]  /*0530*/  FSEL R15, R15, 1, P3 ;  /* 0x3f8000000f0f7808 */ /* 0x000fe20001800000 */
[----:B------:R-:W-:-:S04]  /*0540*/  IMAD.IADD R25, R5, 0x1, R20 ;  /* 0x0000000105197824 */ /* 0x000fc800078e0214 */
[----:B------:R-:W-:Y:S01]  /*0550*/  @!P4 FMUL R15, R15, 16777216 ;  /* 0x4b8000000f0fc820 */ /* 0x000fe20000400000 */
[----:B------:R-:W-:-:S03]  /*0560*/  IADD3 R5, R5, R14, RZ ;  /* 0x0000000e05057210 */ /* 0x000fc60007ffe0ff */
[----:B0-----:R-:W-:Y:S01]  /*0570*/  FMUL R20, R23, R15 ;  /* 0x0000000f17147220 */ /* 0x001fe20000400000 */
[----:B------:R-:W-:-:S06]  /*0580*/  CS2R R14, SRZ ;  /* 0x00000000000e7805 */ /* 0x000fcc000001ff00 */
[----:B------:R0:W2:Y:S01]  /*0590*/  @P2 LDG.E.EL.128 R12, desc[UR6][R6.64] ;  /* 0x00000006060c2981 */ /* 0x0000a2000c2e1d00 */
[----:B-----5:R-:W-:Y:S01]  /*05a0*/  FADD R21, -R9, R21 ;  /* 0x0000001509157221 */ /* 0x020fe20000000100 */
[----:B------:R-:W-:-:S04]  /*05b0*/  IMAD.WIDE R28, R5, 0x4, R28 ;  /* 0x00000004051c7825 */ /* 0x000fc800078e021c */
[C---:B---3--:R-:W-:Y:S01]  /*05c0*/  FADD R17, -R9.reuse, R24 ;  /* 0x0000001809117221 */ /* 0x048fe20000000100 */
[C---:B------:R-:W-:Y:S01]  /*05d0*/  FADD R8, -R9.reuse, R8 ;  /* 0x0000000809087221 */ /* 0x040fe20000000100 */
[----:B0-----:R-:W-:Y:S01]  /*05e0*/  CS2R R6, SRZ ;  /* 0x0000000000067805 */ /* 0x001fe2000001ff00 */
[C---:B----4-:R-:W-:Y:S01]  /*05f0*/  FADD R11, -R9.reuse, R18 ;  /* 0x00000012090b7221 */ /* 0x050fe20000000100 */
[C---:B------:R-:W-:Y:S01]  /*0600*/  FADD R26, -R9.reuse, R26 ;  /* 0x0000001a091a7221 */ /* 0x040fe20000000100 */
[C---:B------:R-:W-:Y:S01]  /*0610*/  FADD R10, -R9.reuse, R10 ;  /* 0x0000000a090a7221 */ /* 0x040fe20000000100 */
[C---:B------:R-:W-:Y:S01]  /*0620*/  FADD R22, -R9.reuse, R22 ;  /* 0x0000001609167221 */ /* 0x040fe20000000100 */
[----:B------:R-:W-:Y:S01]  /*0630*/  FADD R9, -R9, R4 ;  /* 0x0000000409097221 */ /* 0x000fe20000000100 */
[----:B------:R-:W-:-:S06]  /*0640*/  CS2R R4, SRZ ;  /* 0x0000000000047805 */ /* 0x000fcc000001ff00 */
[----:B------:R0:W3:Y:S01]  /*0650*/  @P1 LDG.E.EL.128 R4, desc[UR6][R28.64] ;  /* 0x000000061c041981 */ /* 0x0000e2000c2e1d00 */
[----:B------:R-:W1:Y:S01]  /*0660*/  S2R R23, SR_TID.X ;  /* 0x0000000000177919 */ /* 0x000e620000002100 */
[C---:B------:R-:W-:Y:S01]  /*0670*/  FMUL R10, R20.reuse, R10 ;  /* 0x0000000a140a7220 */ /* 0x040fe20000400000 */
[C---:B------:R-:W-:Y:S01]  /*0680*/  FMUL R26, R20.reuse, R26 ;  /* 0x0000001a141a7220 */ /* 0x040fe20000400000 */
[C---:B------:R-:W-:Y:S01]  /*0690*/  FMUL R22, R20.reuse, R22 ;  /* 0x0000001614167220 */ /* 0x040fe20000400000 */
[C---:B------:R-:W-:Y:S01]  /*06a0*/  FMUL R24, R20.reuse, R17 ;  /* 0x0000001114187220 */ /* 0x040fe20000400000 */
[C---:B------:R-:W-:Y:S01]  /*06b0*/  FMUL R18, R20.reuse, R11 ;  /* 0x0000000b14127220 */ /* 0x040fe20000400000 */
[C---:B0-----:R-:W-:Y:S01]  /*06c0*/  FMUL R28, R20.reuse, R8 ;  /* 0x00000008141c7220 */ /* 0x041fe20000400000 */
[C---:B------:R-:W-:Y:S01]  /*06d0*/  FMUL R8, R20.reuse, R21 ;  /* 0x0000001514087220 */ /* 0x040fe20000400000 */
[----:B------:R-:W0:Y:S01]  /*06e0*/  S2UR UR5, SR_CgaCtaId ;  /* 0x00000000000579c3 */ /* 0x000e220000008800 */
[----:B------:R-:W-:Y:S01]  /*06f0*/  FMUL R20, R20, R9 ;  /* 0x0000000914147220 */ /* 0x000fe20000400000 */
[----:B------:R-:W-:Y:S01]  /*0700*/  UMOV UR4, 0x400 ;  /* 0x0000040000047882 */ /* 0x000fe20000000000 */
[-CC-:B------:R-:W-:Y:S01]  /*0710*/  FFMA R9, R28, R16.reuse, R19.reuse ;  /* 0x000000101c097223 */ /* 0x180fe20000000013 */
[-CC-:B------:R-:W-:Y:S01]  /*0720*/  FFMA R10, R10, R16.reuse, R19.reuse ;  /* 0x000000100a0a7223 */ /* 0x180fe20000000013 */
[-CC-:B------:R-:W-:Y:S01]  /*0730*/  FFMA R11, R26, R16.reuse, R19.reuse ;  /* 0x000000101a0b7223 */ /* 0x180fe20000000013 */
[-CC-:B------:R-:W-:Y:S01]  /*0740*/  FFMA R22, R22, R16.reuse, R19.reuse ;  /* 0x0000001016167223 */ /* 0x180fe20000000013 */
[-CC-:B------:R-:W-:Y:S01]  /*0750*/  FFMA R8, R8, R16.reuse, R19.reuse ;  /* 0x0000001008087223 */ /* 0x180fe20000000013 */
[-CC-:B------:R-:W-:Y:S01]  /*0760*/  FFMA R21, R24, R16.reuse, R19.reuse ;  /* 0x0000001018157223 */ /* 0x180fe20000000013 */
[-CC-:B------:R-:W-:Y:S01]  /*0770*/  FFMA R18, R18, R16.reuse, R19.reuse ;  /* 0x0000001012127223 */ /* 0x180fe20000000013 */
[----:B------:R-:W-:-:S02]  /*0780*/  FFMA R19, R20, R16, R19 ;  /* 0x0000001014137223 */ /* 0x000fc40000000013 */
[----:B------:R-:W4:Y:S01]  /*0790*/  LDC.64 R16, c[0x0][0x240] ;  /* 0x00009000ff107b82 */ /* 0x000f220000000a00 */
[----:B-1----:R-:W-:Y:S01]  /*07a0*/  IMAD.SHL.U32 R20, R23, 0x4, RZ ;  /* 0x0000000417147824 */ /* 0x002fe200078e00ff */
[----:B------:R-:W-:Y:S02]  /*07b0*/  FSETP.GEU.AND P3, PT, R11, RZ, PT ;  /* 0x000000ff0b00720b */ /* 0x000fe40003f6e000 */
[----:B------:R-:W-:Y:S02]  /*07c0*/  FSETP.GEU.AND P4, PT, R10, RZ, PT ;  /* 0x000000ff0a00720b */ /* 0x000fe40003f8e000 */
[----:B------:R-:W-:Y:S02]  /*07d0*/  FSETP.GEU.AND P5, PT, R9, RZ, PT ;  /* 0x000000ff0900720b */ /* 0x000fe40003fae000 */
[----:B------:R-:W-:Y:S01]  /*07e0*/  FSETP.GEU.AND P6, PT, R8, RZ, PT ;  /* 0x000000ff0800720b */ /* 0x000fe20003fce000 */
[----:B0-----:R-:W-:Y:S01]  /*07f0*/  UPRMT UR4, UR5, 0x654, UR4 ;  /* 0x0000065405047896 */ /* 0x001fe20008000004 */
[----:B------:R-:W-:-:S02]  /*0800*/  FSEL R11, R11, RZ, P3 ;  /* 0x000000ff0b0b7208 */ /* 0x000fc40001800000 */
[----:B------:R-:W-:Y:S02]  /*0810*/  FSEL R10, R10, RZ, P4 ;  /* 0x000000ff0a0a7208 */ /* 0x000fe40002000000 */
[----:B------:R-:W-:Y:S02]  /*0820*/  FSEL R9, R9, RZ, P5 ;  /* 0x000000ff09097208 */ /* 0x000fe40002800000 */
[----:B------:R-:W-:Y:S02]  /*0830*/  FSEL R8, R8, RZ, P6 ;  /* 0x000000ff08087208 */ /* 0x000fe40003000000 */
[----:B------:R-:W-:Y:S02]  /*0840*/  LOP3.LUT R20, R20, 0x1fc, RZ, 0xc0, !PT ;  /* 0x000001fc14147812 */ /* 0x000fe400078ec0ff */
[----:B------:R-:W-:Y:S02]  /*0850*/  FSETP.GEU.AND P5, PT, R22, RZ, PT ;  /* 0x000000ff1600720b */ /* 0x000fe40003fae000 */
[----:B------:R-:W-:-:S02]  /*0860*/  FSETP.GEU.AND P6, PT, R21, RZ, PT ;  /* 0x000000ff1500720b */ /* 0x000fc40003fce000 */
[----:B------:R-:W-:Y:S02]  /*0870*/  FSETP.GEU.AND P4, PT, R18, RZ, PT ;  /* 0x000000ff1200720b */ /* 0x000fe40003f8e000 */
[----:B------:R-:W-:Y:S01]  /*0880*/  FSETP.GEU.AND P3, PT, R19, RZ, PT ;  /* 0x000000ff1300720b */ /* 0x000fe20003f6e000 */
[--C-:B----4-:R-:W-:Y:S01]  /*0890*/  IMAD.WIDE R26, R27, 0x4, R16.reuse ;  /* 0x000000041b1a7825 */ /* 0x110fe200078e0210 */
[----:B------:R-:W-:Y:S02]  /*08a0*/  LEA R20, R20, UR4, 0x2 ;  /* 0x0000000414147c11 */ /* 0x000fe4000f8e10ff */
[----:B------:R-:W-:Y:S01]  /*08b0*/  FSEL R18, R18, RZ, P4 ;  /* 0x000000ff12127208 */ /* 0x000fe20002000000 */
[----:B------:R-:W-:Y:S01]  /*08c0*/  IMAD.WIDE R24, R25, 0x4, R16 ;  /* 0x0000000419187825 */ /* 0x000fe200078e0210 */
[----:B------:R-:W-:Y:S02]  /*08d0*/  FSEL R17, R22, RZ, P5 ;  /* 0x000000ff16117208 */ /* 0x000fe40002800000 */
[----:B------:R-:W-:-:S02]  /*08e0*/  FSEL R16, R21, RZ, P6 ;  /* 0x000000ff15107208 */ /* 0x000fc40003000000 */
[----:B------:R-:W-:Y:S01]  /*08f0*/  FSEL R19, R19, RZ, P3 ;  /* 0x000000ff13137208 */ /* 0x000fe20001800000 */
[----:B------:R-:W-:Y:S04]  /*0900*/  @P2 STG.E.128 desc[UR6][R26.64], R8 ;  /* 0x000000081a002986 */ /* 0x000fe8000c101d06 */
[----:B------:R-:W-:Y:S01]  /*0910*/  @P1 STG.E.128 desc[UR6][R24.64], R16 ;  /* 0x0000001018001986 */ /* 0x000fe2000c101d06 */
[----:B------:R-:W-:Y:S01]  /*0920*/  LOP3.LUT R23, R23, 0x7f, RZ, 0xc0, !PT ;  /* 0x0000007f17177812 */ /* 0x000fe200078ec0ff */
[----:B--2---:R-:W-:Y:S01]  /*0930*/  FADD R15, R11, R15 ;  /* 0x0000000f0b0f7221 */ /* 0x004fe20000000000 */
[----:B------:R-:W-:Y:S01]  /*0940*/  FADD R14, R10, R14 ;  /* 0x0000000e0a0e7221 */ /* 0x000fe20000000000 */
[----:B------:R-:W-:Y:S01]  /*0950*/  FADD R13, R9, R13 ;  /* 0x0000000d090d7221 */ /* 0x000fe20000000000 */
[----:B------:R-:W-:-:S05]  /*0960*/  FADD R12, R8, R12 ;  /* 0x0000000c080c7221 */ /* 0x000fca0000000000 */
[----:B------:R0:W-:Y:S02]  /*0970*/  STS.128 [R20], R12 ;  /* 0x0000000c14007388 */ /* 0x0001e40000000c00 */
[----:B0-----:R-:W-:Y:S01]  /*0980*/  LEA R12, R23, UR4, 0x2 ;  /* 0x00000004170c7c11 */ /* 0x001fe2000f8e10ff */
[----:B------:R-:W-:Y:S01]  /*0990*/  BAR.SYNC.DEFER_BLOCKING 0x0 ;  /* 0x0000000000007b1d */ /* 0x000fe20000010000 */
[----:B------:R-:W-:-:S07]  /*09a0*/  LOP3.LUT R13, R3, 0x7f, R2, 0xf8, !PT ;  /* 0x0000007f030d7812 */ /* 0x000fce00078ef802 */
[----:B------:R-:W0:Y:S01]  /*09b0*/  LDC.64 R14, c[0x0][0x248] ;  /* 0x00009200ff0e7b82 */ /* 0x000e220000000a00 */
[----:B------:R-:W1:Y:S04]  /*09c0*/  LDS R22, [R12] ;  /* 0x000000000c167984 */ /* 0x000e680000000800 */
[----:B------:R-:W2:Y:S04]  /*09d0*/  LDS R21, [R12+0x200] ;  /* 0x000200000c157984 */ /* 0x000ea80000000800 */
[----:B------:R-:W4:Y:S04]  /*09e0*/  LDS R3, [R12+0x400] ;  /* 0x000400000c037984 */ /* 0x000f280000000800 */
[----:B------:R-:W5:Y:S01]  /*09f0*/  LDS R2, [R12+0x600] ;  /* 0x000600000c027984 */ /* 0x000f620000000800 */
[----:B---3--:R-:W-:Y:S01]  /*0a00*/  FADD R7, R19, R7 ;  /* 0x0000000713077221 */ /* 0x008fe20000000000 */
[----:B------:R-:W-:Y:S01]  /*0a10*/  FADD R6, R18, R6 ;  /* 0x0000000612067221 */ /* 0x000fe20000000000 */
[----:B------:R-:W-:Y:S01]  /*0a20*/  FADD R5, R17, R5 ;  /* 0x0000000511057221 */ /* 0x000fe20000000000 */
[----:B------:R-:W-:Y:S01]  /*0a30*/  FADD R4, R16, R4 ;  /* 0x0000000410047221 */ /* 0x000fe20000000000 */
[----:B------:R-:W-:Y:S06]  /*0a40*/  BAR.SYNC.DEFER_BLOCKING 0x0 ;  /* 0x0000000000007b1d */ /* 0x000fec0000010000 */
[----:B------:R3:W-:Y:S02]  /*0a50*/  STS.128 [R20], R4 ;  /* 0x0000000414007388 */ /* 0x0007e40000000c00 */
[----:B------:R-:W-:Y:S01]  /*0a60*/  BAR.SYNC.DEFER_BLOCKING 0x0 ;  /* 0x0000000000007b1d */ /* 0x000fe20000010000 */
[----:B------:R-:W-:-:S02]  /*0a70*/  LOP3.LUT R11, R13, 0x80, RZ, 0xfc, !PT ;  /* 0x000000800d0b7812 */ /* 0x000fc400078efcff */
[----:B------:R-:W-:Y:S02]  /*0a80*/  ISETP.LT.AND P2, PT, R13, 0x400, !P0 ;  /* 0x000004000d00780c */ /* 0x000fe40004741270 */
[----:B------:R-:W-:Y:S02]  /*0a90*/  ISETP.LT.AND P1, PT, R11, 0x400, !P0 ;  /* 0x000004000b00780c */ /* 0x000fe40004721270 */
[-C--:B------:R-:W-:Y:S02]  /*0aa0*/  LEA R17, R13, R0.reuse, 0x7 ;  /* 0x000000000d117211 */ /* 0x080fe400078e38ff */
[----:B------:R-:W-:Y:S01]  /*0ab0*/  LEA R19, R11, R0, 0x7 ;  /* 0x000000000b137211 */ /* 0x000fe200078e38ff */
[----:B------:R-:W4:Y:S04]  /*0ac0*/  LDS R10, [R12] ;  /* 0x000000000c0a7984 */ /* 0x000f280000000800 */
[----:B------:R-:W4:Y:S04]  /*0ad0*/  LDS R9, [R12+0x200] ;  /* 0x000200000c097984 */ /* 0x000f280000000800 */
[----:B------:R-:W5:Y:S01]  /*0ae0*/  LDS R8, [R12+0x400] ;  /* 0x000400000c087984 */ /* 0x000f620000000800 */
[----:B0-----:R-:W-:Y:S01]  /*0af0*/  IMAD.WIDE R16, R17, 0x4, R14 ;  /* 0x0000000411107825 */ /* 0x001fe200078e020e */
[----:B------:R-:W-:-:S02]  /*0b00*/  LOP3.LUT R11, R13, 0x380, RZ, 0xfc, !PT ;  /* 0x000003800d0b7812 */ /* 0x000fc400078efcff */
[----:B---3--:R-:W-:Y:S01]  /*0b10*/  LOP3.LUT R5, R13, 0x300, RZ, 0xfc, !PT ;  /* 0x000003000d057812 */ /* 0x008fe200078efcff */
[----:B------:R-:W-:Y:S01]  /*0b20*/  IMAD.WIDE R18, R19, 0x4, R14 ;  /* 0x0000000413127825 */ /* 0x000fe200078e020e */
[C---:B------:R-:W-:Y:S02]  /*0b30*/  LOP3.LUT R7, R13.reuse, 0x280, RZ, 0xfc, !PT ;  /* 0x000002800d077812 */ /* 0x040fe400078efcff */
[C---:B------:R-:W-:Y:S02]  /*0b40*/  LOP3.LUT R23, R13.reuse, 0x200, RZ, 0xfc, !PT ;  /* 0x000002000d177812 */ /* 0x040fe400078efcff */
[C---:B------:R-:W-:Y:S02]  /*0b50*/  LOP3.LUT R25, R13.reuse, 0x180, RZ, 0xfc, !PT ;  /* 0x000001800d197812 */ /* 0x040fe400078efcff */
[----:B------:R-:W-:Y:S01]  /*0b60*/  LOP3.LUT R13, R13, 0x100, RZ, 0xfc, !PT ;  /* 0x000001000d0d7812 */ /* 0x000fe200078efcff */
[----:B-1----:R0:W-:Y:S01]  /*0b70*/  @P2 STG.E desc[UR6][R16.64], R22 ;  /* 0x0000001610002986 */ /* 0x0021e2000c101906 */
[----:B------:R-:W-:-:S02]  /*0b80*/  ISETP.LT.AND P2, PT, R5, 0x400, !P0 ;  /* 0x000004000500780c */ /* 0x000fc40004741270 */
[----:B------:R-:W-:Y:S01]  /*0b90*/  ISETP.LT.AND P5, PT, R13, 0x400, !P0 ;  /* 0x000004000d00780c */ /* 0x000fe200047a1270 */
[----:B--2---:R1:W-:Y:S01]  /*0ba0*/  @P1 STG.E desc[UR6][R18.64], R21 ;  /* 0x0000001512001986 */ /* 0x0043e2000c101906 */
[----:B------:R-:W-:Y:S02]  /*0bb0*/  ISETP.LT.AND P1, PT, R11, 0x400, !P0 ;  /* 0x000004000b00780c */ /* 0x000fe40004721270 */
[----:B------:R-:W-:Y:S02]  /*0bc0*/  ISETP.LT.AND P3, PT, R7, 0x400, !P0 ;  /* 0x000004000700780c */ /* 0x000fe40004761270 */
[----:B------:R-:W-:Y:S02]  /*0bd0*/  ISETP.LT.AND P4, PT, R25, 0x400, !P0 ;  /* 0x000004001900780c */ /* 0x000fe40004781270 */
[----:B------:R-:W-:Y:S01]  /*0be0*/  ISETP.LT.AND P0, PT, R23, 0x400, !P0 ;  /* 0x000004001700780c */ /* 0x000fe20004701270 */
[----:B------:R-:W-:Y:S01]  /*0bf0*/  IMAD R13, R13, 0x80, R0 ;  /* 0x000000800d0d7824 */ /* 0x000fe200078e0200 */
[----:B------:R-:W-:-:S02]  /*0c00*/  LEA R25, R25, R0, 0x7 ;  /* 0x0000000019197211 */ /* 0x000fc400078e38ff */
[-C--:B0-----:R-:W-:Y:S01]  /*0c10*/  LEA R17, R23, R0.reuse, 0x7 ;  /* 0x0000000017117211 */ /* 0x081fe200078e38ff */
[----:B-1----:R-:W-:Y:S01]  /*0c20*/  IMAD R19, R7, 0x80, R0 ;  /* 0x0000008007137824 */ /* 0x002fe200078e0200 */
[----:B------:R-:W-:Y:S01]  /*0c30*/  LEA R21, R5, R0, 0x7 ;  /* 0x0000000005157211 */ /* 0x000fe200078e38ff */
[----:B------:R-:W-:-:S04]  /*0c40*/  IMAD.WIDE R4, R13, 0x4, R14 ;  /* 0x000000040d047825 */ /* 0x000fc800078e020e */
[--C-:B------:R-:W-:Y:S01]  /*0c50*/  IMAD.WIDE R6, R25, 0x4, R14.reuse ;  /* 0x0000000419067825 */ /* 0x100fe200078e020e */
[----:B----4-:R0:W-:Y:S03]  /*0c60*/  @P5 STG.E desc[UR6][R4.64], R3 ;  /* 0x0000000304005986 */ /* 0x0101e6000c101906 */
[--C-:B------:R-:W-:Y:S01]  /*0c70*/  IMAD.WIDE R16, R17, 0x4, R14.reuse ;  /* 0x0000000411107825 */ /* 0x100fe200078e020e */
[----:B-----5:R0:W-:Y:S03]  /*0c80*/  @P4 STG.E desc[UR6][R6.64], R2 ;  /* 0x0000000206004986 */ /* 0x0201e6000c101906 */
[--C-:B------:R-:W-:Y:S01]  /*0c90*/  IMAD.WIDE R18, R19, 0x4, R14.reuse ;  /* 0x0000000413127825 */ /* 0x100fe200078e020e */
[----:B------:R0:W-:Y:S03]  /*0ca0*/  @P0 STG.E desc[UR6][R16.64], R10 ;  /* 0x0000000a10000986 */ /* 0x0001e6000c101906 */
[----:B------:R-:W-:Y:S01]  /*0cb0*/  IMAD.WIDE R20, R21, 0x4, R14 ;  /* 0x0000000415147825 */ /* 0x000fe200078e020e */
[----:B------:R0:W-:Y:S04]  /*0cc0*/  @P3 STG.E desc[UR6][R18.64], R9 ;  /* 0x0000000912003986 */ /* 0x0001e8000c101906 */
[----:B------:R0:W-:Y:S02]  /*0cd0*/  @P2 STG.E desc[UR6][R20.64], R8 ;  /* 0x0000000814002986 */ /* 0x0001e4000c101906 */
[----:B0-----:R-:W-:Y:S05]  /*0ce0*/  @!P1 EXIT ;  /* 0x000000000000994d */ /* 0x001fea0003800000 */
[----:B0-----:R-:W0:Y:S01]  /*0cf0*/  LDS R3, [R12+0x600] ;  /* 0x000600000c037984 */ /* 0x001e220000000800 */
[----:B------:R-:W-:-:S05]  /*0d00*/  LEA R11, R11, R0, 0x7 ;  /* 0x000000000b0b7211 */ /* 0x000fca00078e38ff */
[----:B------:R-:W-:-:S05]  /*0d10*/  IMAD.WIDE R14, R11, 0x4, R14 ;  /* 0x000000040b0e7825 */ /* 0x000fca00078e020e */
[----:B0-----:R-:W-:Y:S01]  /*0d20*/  STG.E desc[UR6][R14.64], R3 ;  /* 0x000000030e007986 */ /* 0x001fe2000c101906 */
[----:B------:R-:W-:Y:S05]  /*0d30*/  EXIT ;  /* 0x000000000000794d */ /* 0x000fea0003800000 */
.L_x_0:
[----:B------:R-:W-:-:S00]  /*0d40*/  BRA `(.L_x_0) ;  /* 0xfffffffc00fc7947 */ /* 0x000fc0000383ffff */
[----:B------:R-:W-:-:S00]  /*0d50*/  NOP ;  /* 0x0000000000007918 */ /* 0x000fc00000000000 */
        /* <DEDUP_REMOVED lines=10> */
.L_x_1:


//--------------------- .nv.global.init           --------------------------
	.section	.nv.global.init,"aw",@progbits
.nv.global.init:
	.type		_$_str,@object
	.size		_$_str,(_$_str_$_2 - _$_str)
_$_str:
        /*0000*/ 	.byte	0x5f, 0x5f, 0x43, 0x55, 0x44, 0x41, 0x5f, 0x46, 0x54, 0x5a, 0x00
	.type		_$_str_$_2,@object
	.size		_$_str_$_2,(.L_1 - _$_str_$_2)
_$_str_$_2:
        /*000b*/ 	.byte	0x5f, 0x5f, 0x43, 0x55, 0x44, 0x41, 0x5f, 0x50, 0x52, 0x45, 0x43, 0x5f, 0x53, 0x51, 0x52, 0x54
        /*001b*/ 	.byte	0x00
.L_1:


//--------------------- .nv.shared.triton_poi_fused__native_batch_norm_legit_no_training_add_relu_17 --------------------------
	.section	.nv.shared.triton_poi_fused__native_batch_norm_legit_no_training_add_relu_17,"aw",@nobits
	.sectionflags	@""
	.align	16
	.zero		1024


//--------------------- .nv.constant0.triton_poi_fused__native_batch_norm_legit_no_training_add_relu_17 --------------------------
	.section	.nv.constant0.triton_poi_fused__native_batch_norm_legit_no_training_add_relu_17,"a",@progbits
	.sectionflags	@""
	.align	4
.nv.constant0.triton_poi_fused__native_batch_norm_legit_no_training_add_relu_17:
	.zero		600
